//
// Generated by NVIDIA NVVM Compiler
//
// Compiler Build ID: CL-36424714
// Cuda compilation tools, release 13.0, V13.0.88
// Based on NVVM 20.0.0
//

.version 9.0
.target sm_100
.address_size 64

	// .globl	_Z11lop3_kernelPKjS0_S0_Pj

.visible .entry _Z11lop3_kernelPKjS0_S0_Pj(
	.param .u64 .ptr .align 1 _Z11lop3_kernelPKjS0_S0_Pj_param_0,
	.param .u64 .ptr .align 1 _Z11lop3_kernelPKjS0_S0_Pj_param_1,
	.param .u64 .ptr .align 1 _Z11lop3_kernelPKjS0_S0_Pj_param_2,
	.param .u64 .ptr .align 1 _Z11lop3_kernelPKjS0_S0_Pj_param_3
)
{
	.reg .b32 	%r<5>;
	.reg .b64 	%rd<9>;

	ld.param.u64 	%rd1, [_Z11lop3_kernelPKjS0_S0_Pj_param_0];
	ld.param.u64 	%rd2, [_Z11lop3_kernelPKjS0_S0_Pj_param_1];
	ld.param.u64 	%rd3, [_Z11lop3_kernelPKjS0_S0_Pj_param_2];
	ld.param.u64 	%rd4, [_Z11lop3_kernelPKjS0_S0_Pj_param_3];
	cvta.to.global.u64 	%rd5, %rd4;
	cvta.to.global.u64 	%rd6, %rd3;
	cvta.to.global.u64 	%rd7, %rd2;
	cvta.to.global.u64 	%rd8, %rd1;
	ld.global.u32 	%r2, [%rd8];
	ld.global.u32 	%r3, [%rd7];
	ld.global.u32 	%r4, [%rd6];
	// begin inline asm
	lop3.b32 %r1, %r2, %r3, %r4, 0b11101010;
	// end inline asm
	st.global.u32 	[%rd5], %r1;
	ret;

}


// ===== COMPILED SASS (sm_100) =====

	.target	sm_100

	.elftype	@"ET_EXEC"


//--------------------- .note.nv.tkinfo           --------------------------
	.section	.note.nv.tkinfo,"",@"SHT_NOTE"
	.sectionflags	@"SHF_NOTE_NV_TKINFO"
	.tkinfo
        /*0018*/ 	.word	0x00000002
        /*0030*/ 	.string	""
        /*0030*/ 	.string	"ptxas"
        /*0030*/ 	.string	"Cuda compilation tools, release 13.0, V13.0.88"
        /*0030*/ 	.string	"Build cuda_13.0.r13.0/compiler.36424714_0"
        /*0030*/ 	.string	"-arch sm_100 -m 64 "



//--------------------- .note.nv.cuinfo           --------------------------
	.section	.note.nv.cuinfo,"",@"SHT_NOTE"
	.sectionflags	@"SHF_NOTE_NV_CUINFO"
        /*0018*/ 	.short	0x0002
        /*001a*/ 	.short	0x0064
        /*001c*/ 	.short	0x0082
	.zero		2


//--------------------- .nv.info                  --------------------------
	.section	.nv.info,"",@"SHT_CUDA_INFO"
	.align	4


	//----- nvinfo : EIATTR_REGCOUNT
	.align		4
        /*0000*/ 	.byte	0x04, 0x2f
        /*0002*/ 	.short	(.L_1 - .L_0)
	.align		4
.L_0:
        /*0004*/ 	.word	index@(_Z11lop3_kernelPKjS0_S0_Pj)
        /*0008*/ 	.word	0x0000000e


	//----- nvinfo : EIATTR_FRAME_SIZE
	.align		4
.L_1:
        /*000c*/ 	.byte	0x04, 0x11
        /*000e*/ 	.short	(.L_3 - .L_2)
	.align		4
.L_2:
        /*0010*/ 	.word	index@(_Z11lop3_kernelPKjS0_S0_Pj)
        /*0014*/ 	.word	0x00000000


	//----- nvinfo : EIATTR_MIN_STACK_SIZE
	.align		4
.L_3:
        /*0018*/ 	.byte	0x04, 0x12
        /*001a*/ 	.short	(.L_5 - .L_4)
	.align		4
.L_4:
        /*001c*/ 	.word	index@(_Z11lop3_kernelPKjS0_S0_Pj)
        /*0020*/ 	.word	0x00000000
.L_5:


//--------------------- .nv.compat                --------------------------
	.section	.nv.compat,"",@"SHT_CUDA_COMPAT_INFO"
	.align	4
        /*0000*/ 	.byte	0x02, 0x09, 0x00, 0x00, 0x02, 0x02, 0x01, 0x00, 0x02, 0x05, 0x05, 0x00, 0x03, 0x07, 0x01, 0x01
        /*0010*/ 	.byte	0x02, 0x03, 0x00, 0x00, 0x02, 0x06, 0x01, 0x00, 0x04, 0x0b, 0x08, 0x00, 0x09, 0x00, 0x00, 0x00
        /*0020*/ 	.byte	0x00, 0x00, 0x00, 0x00


//--------------------- .nv.info._Z11lop3_kernelPKjS0_S0_Pj --------------------------
	.section	.nv.info._Z11lop3_kernelPKjS0_S0_Pj,"",@"SHT_CUDA_INFO"
	.sectionflags	@""
	.align	4


	//----- nvinfo : EIATTR_CUDA_API_VERSION
	.align		4
        /*0000*/ 	.byte	0x04, 0x37
        /*0002*/ 	.short	(.L_7 - .L_6)
.L_6:
        /*0004*/ 	.word	0x00000082


	//----- nvinfo : EIATTR_KPARAM_INFO
	.align		4
.L_7:
        /*0008*/ 	.byte	0x04, 0x17
        /*000a*/ 	.short	(.L_9 - .L_8)
.L_8:
        /*000c*/ 	.word	0x00000000
        /*0010*/ 	.short	0x0003
        /*0012*/ 	.short	0x0018
        /*0014*/ 	.byte	0x00, 0xf5, 0x21, 0x00


	//----- nvinfo : EIATTR_KPARAM_INFO
	.align		4
.L_9:
        /*0018*/ 	.byte	0x04, 0x17
        /*001a*/ 	.short	(.L_11 - .L_10)
.L_10:
        /*001c*/ 	.word	0x00000000
        /*0020*/ 	.short	0x0002
        /*0022*/ 	.short	0x0010
        /*0024*/ 	.byte	0x00, 0xf5, 0x21, 0x00


	//----- nvinfo : EIATTR_KPARAM_INFO
	.align		4
.L_11:
        /*0028*/ 	.byte	0x04, 0x17
        /*002a*/ 	.short	(.L_13 - .L_12)
.L_12:
        /*002c*/ 	.word	0x00000000
        /*0030*/ 	.short	0x0001
        /*0032*/ 	.short	0x0008
        /*0034*/ 	.byte	0x00, 0xf5, 0x21, 0x00


	//----- nvinfo : EIATTR_KPARAM_INFO
	.align		4
.L_13:
        /*0038*/ 	.byte	0x04, 0x17
        /*003a*/ 	.short	(.L_15 - .L_14)
.L_14:
        /*003c*/ 	.word	0x00000000
        /*0040*/ 	.short	0x0000
        /*0042*/ 	.short	0x0000
        /*0044*/ 	.byte	0x00, 0xf5, 0x21, 0x00


	//----- nvinfo : EIATTR_SPARSE_MMA_MASK
	.align		4
.L_15:
        /*0048*/ 	.byte	0x03, 0x50
        /*004a*/ 	.short	0x0000


	//----- nvinfo : EIATTR_MAXREG_COUNT
	.align		4
        /*004c*/ 	.byte	0x03, 0x1b
        /*004e*/ 	.short	0x00ff


	//----- nvinfo : EIATTR_MERCURY_ISA_VERSION
	.align		4
        /*0050*/ 	.byte	0x03, 0x5f
        /*0052*/ 	.short	0x0101


	//----- nvinfo : EIATTR_VRC_CTA_INIT_COUNT
	.align		4
        /*0054*/ 	.byte	0x02, 0x4a
	.zero		1
	.zero		1


	//----- nvinfo : EIATTR_EXIT_INSTR_OFFSETS
	.align		4
        /*0058*/ 	.byte	0x04, 0x1c
        /*005a*/ 	.short	(.L_17 - .L_16)


	//   ....[0]....
.L_16:
        /*005c*/ 	.word	0x000000b0


	//----- nvinfo : EIATTR_CBANK_PARAM_SIZE
	.align		4
.L_17:
        /*0060*/ 	.byte	0x03, 0x19
        /*0062*/ 	.short	0x0020


	//----- nvinfo : EIATTR_PARAM_CBANK
	.align		4
        /*0064*/ 	.byte	0x04, 0x0a
        /*0066*/ 	.short	(.L_19 - .L_18)
	.align		4
.L_18:
        /*0068*/ 	.word	index@(.nv.constant0._Z11lop3_kernelPKjS0_S0_Pj)
        /*006c*/ 	.short	0x0380
        /*006e*/ 	.short	0x0020


	//----- nvinfo : EIATTR_SW_WAR
	.align		4
.L_19:
        /*0070*/ 	.byte	0x04, 0x36
        /*0072*/ 	.short	(.L_21 - .L_20)
.L_20:
        /*0074*/ 	.word	0x00000008
.L_21:


//--------------------- .nv.callgraph             --------------------------
	.section	.nv.callgraph,"",@"SHT_CUDA_CALLGRAPH"
	.align	4
	.sectionentsize	8
	.align		4
        /*0000*/ 	.word	0x00000000
	.align		4
        /*0004*/ 	.word	0xffffffff
	.align		4
        /*0008*/ 	.word	0x00000000
	.align		4
        /*000c*/ 	.word	0xfffffffe
	.align		4
        /*0010*/ 	.word	0x00000000
	.align		4
        /*0014*/ 	.word	0xfffffffd
	.align		4
        /*0018*/ 	.word	0x00000000
	.align		4
        /*001c*/ 	.word	0xfffffffc


//--------------------- .text._Z11lop3_kernelPKjS0_S0_Pj --------------------------
	.section	.text._Z11lop3_kernelPKjS0_S0_Pj,"ax",@progbits
	.align	128
        .global         _Z11lop3_kernelPKjS0_S0_Pj
        .type           _Z11lop3_kernelPKjS0_S0_Pj,@function
        .size           _Z11lop3_kernelPKjS0_S0_Pj,(.L_x_1 - _Z11lop3_kernelPKjS0_S0_Pj)
        .other          _Z11lop3_kernelPKjS0_S0_Pj,@"STO_CUDA_ENTRY STV_DEFAULT"
_Z11lop3_kernelPKjS0_S0_Pj:
.text._Z11lop3_kernelPKjS0_S0_Pj:
[----:B------:R-:W-:Y:S08]  /*0000*/  LDC R1, c[0x0][0x37c] ;  /* 0x0000df00ff017b82 */ /* 0x000ff00000000800 */
[----:B------:R-:W0:Y:S01]  /*0010*/  LDC.64 R2, c[0x0][0x380] ;  /* 0x0000e000ff027b82 */ /* 0x000e220000000a00 */
[----:B------:R-:W0:Y:S07]  /*0020*/  LDCU.64 UR4, c[0x0][0x358] ;  /* 0x00006b00ff0477ac */ /* 0x000e2e0008000a00 */
[----:B------:R-:W1:Y:S08]  /*0030*/  LDC.64 R4, c[0x0][0x388] ;  /* 0x0000e200ff047b82 */ /* 0x000e700000000a00 */
[----:B------:R-:W2:Y:S01]  /*0040*/  LDC.64 R6, c[0x0][0x390] ;  /* 0x0000e400ff067b82 */ /* 0x000ea20000000a00 */
[----:B0-----:R-:W3:Y:S04]  /*0050*/  LDG.E R2, desc[UR4][R2.64] ;  /* 0x0000000402027981 */ /* 0x001ee8000c1e1900 */
[----:B-1----:R-:W3:Y:S04]  /*0060*/  LDG.E R5, desc[UR4][R4.64] ;  /* 0x0000000404057981 */ /* 0x002ee8000c1e1900 */
[----:B--2---:R-:W3:Y:S01]  /*0070*/  LDG.E R6, desc[UR4][R6.64] ;  /* 0x0000000406067981 */ /* 0x004ee2000c1e1900 */
[----:B------:R-:W0:Y:S01]  /*0080*/  LDC.64 R8, c[0x0][0x398] ;  /* 0x0000e600ff087b82 */ /* 0x000e220000000a00 */
[----:B---3--:R-:W-:-:S05]  /*0090*/  LOP3.LUT R11, R2, R5, R6, 0xea, !PT ;  /* 0x00000005020b7212 */ /* 0x008fca00078eea06 */
[----:B0-----:R-:W-:Y:S01]  /*00a0*/  STG.E desc[UR4][R8.64], R11 ;  /* 0x0000000b08007986 */ /* 0x001fe2000c101904 */
[----:B------:R-:W-:Y:S05]  /*00b0*/  EXIT ;  /* 0x000000000000794d */ /* 0x000fea0003800000 */
.L_x_0:
[----:B------:R-:W-:-:S00]  /*00c0*/  BRA `(.L_x_0) ;  /* 0xfffffffc00fc7947 */ /* 0x000fc0000383ffff */
[----:B------:R-:W-:-:S00]  /*00d0*/  NOP ;  /* 0x0000000000007918 */ /* 0x000fc00000000000 */
        /* <DEDUP_REMOVED lines=10> */
.L_x_1:


//--------------------- .nv.shared.reserved.0     --------------------------
	.section	.nv.shared.reserved.0,"aw",@nobits
	.weak		__nv_reservedSMEM_offset_0_alias
	.size		__nv_reservedSMEM_offset_0_alias, 0, 64
	.other		__nv_reservedSMEM_offset_0_alias,@"STO_CUDA_RESERVED_SHARED STV_DEFAULT"
__nv_reservedSMEM_offset_0_alias:
	.zero		0
	.zero		64


//--------------------- .nv.constant0._Z11lop3_kernelPKjS0_S0_Pj --------------------------
	.section	.nv.constant0._Z11lop3_kernelPKjS0_S0_Pj,"a",@progbits
	.sectionflags	@""
	.align	4
.nv.constant0._Z11lop3_kernelPKjS0_S0_Pj:
	.zero		928


//--------------------- SYMBOLS --------------------------

	.type		.nv.reservedSmem.offset0,@object
	.size		.nv.reservedSmem.offset0,0x4
